	.headerflags	@"EF_CUDA_TEXMODE_UNIFIED EF_CUDA_64BIT_ADDRESS EF_CUDA_ACCELERATORS EF_CUDA_SM90 EF_CUDA_VIRTUAL_SM(EF_CUDA_SM90)"
	.elftype	@"ET_EXEC"


//--------------------- .nv.info                  --------------------------
	.section	.nv.info,"",@"SHT_CUDA_INFO"
	.align	4


	//----- nvinfo : EIATTR_REGCOUNT
	.align		4
        /*0000*/ 	.byte	0x04, 0x2f
        /*0002*/ 	.short	(.L_1 - .L_0)
	.align		4
.L_0:
        /*0004*/ 	.word	index@(triton_poi_fused_div_exp_mul_neg_pow_sub_sum_0)
        /*0008*/ 	.word	0x0000001a


	//----- nvinfo : EIATTR_MIN_STACK_SIZE
	.align		4
.L_1:
        /*000c*/ 	.byte	0x04, 0x12
        /*000e*/ 	.short	(.L_3 - .L_2)
	.align		4
.L_2:
        /*0010*/ 	.word	index@(triton_poi_fused_div_exp_mul_neg_pow_sub_sum_0)
        /*0014*/ 	.word	0x00000000


	//----- nvinfo : EIATTR_FRAME_SIZE
	.align		4
.L_3:
        /*0018*/ 	.byte	0x04, 0x11
        /*001a*/ 	.short	(.L_5 - .L_4)
	.align		4
.L_4:
        /*001c*/ 	.word	index@(triton_poi_fused_div_exp_mul_neg_pow_sub_sum_0)
        /*0020*/ 	.word	0x00000000


	//----- nvinfo : EIATTR_MIN_STACK_SIZE
	.align		4
.L_5:
        /*0024*/ 	.byte	0x04, 0x12
        /*0026*/ 	.short	(.L_7 - .L_6)
	.align		4
.L_6:
        /*0028*/ 	.word	index@(triton_poi_fused_div_exp_mul_neg_pow_sub_sum_0)
        /*002c*/ 	.word	0x00000000
.L_7:


//--------------------- .nv.info.triton_poi_fused_div_exp_mul_neg_pow_sub_sum_0 --------------------------
	.section	.nv.info.triton_poi_fused_div_exp_mul_neg_pow_sub_sum_0,"",@"SHT_CUDA_INFO"
	.sectionflags	@""
	.align	4


	//----- nvinfo : EIATTR_CUDA_API_VERSION
	.align		4
        /*0000*/ 	.byte	0x04, 0x37
        /*0002*/ 	.short	(.L_9 - .L_8)
.L_8:
        /*0004*/ 	.word	0x0000007c


	//----- nvinfo : EIATTR_KPARAM_INFO
	.align		4
.L_9:
        /*0008*/ 	.byte	0x04, 0x17
        /*000a*/ 	.short	(.L_11 - .L_10)
.L_10:
        /*000c*/ 	.word	0x00000000
        /*0010*/ 	.short	0x0004
        /*0012*/ 	.short	0x0020
        /*0014*/ 	.byte	0x00, 0xf0, 0x11, 0x00


	//----- nvinfo : EIATTR_KPARAM_INFO
	.align		4
.L_11:
        /*0018*/ 	.byte	0x04, 0x17
        /*001a*/ 	.short	(.L_13 - .L_12)
.L_12:
        /*001c*/ 	.word	0x00000000
        /*0020*/ 	.short	0x0003
        /*0022*/ 	.short	0x0018
        /*0024*/ 	.byte	0x00, 0xf4, 0x21, 0x00


	//----- nvinfo : EIATTR_KPARAM_INFO
	.align		4
.L_13:
        /*0028*/ 	.byte	0x04, 0x17
        /*002a*/ 	.short	(.L_15 - .L_14)
.L_14:
        /*002c*/ 	.word	0x00000000
        /*0030*/ 	.short	0x0002
        /*0032*/ 	.short	0x0010
        /*0034*/ 	.byte	0x00, 0xf4, 0x21, 0x00


	//----- nvinfo : EIATTR_KPARAM_INFO
	.align		4
.L_15:
        /*0038*/ 	.byte	0x04, 0x17
        /*003a*/ 	.short	(.L_17 - .L_16)
.L_16:
        /*003c*/ 	.word	0x00000000
        /*0040*/ 	.short	0x0001
        /*0042*/ 	.short	0x0008
        /*0044*/ 	.byte	0x00, 0xf4, 0x21, 0x00


	//----- nvinfo : EIATTR_KPARAM_INFO
	.align		4
.L_17:
        /*0048*/ 	.byte	0x04, 0x17
        /*004a*/ 	.short	(.L_19 - .L_18)
.L_18:
        /*004c*/ 	.word	0x00000000
        /*0050*/ 	.short	0x0000
        /*0052*/ 	.short	0x0000
        /*0054*/ 	.byte	0x00, 0xf4, 0x21, 0x00


	//----- nvinfo : EIATTR_SPARSE_MMA_MASK
	.align		4
.L_19:
        /*0058*/ 	.byte	0x03, 0x50
        /*005a*/ 	.short	0x0000


	//----- nvinfo : EIATTR_MAXREG_COUNT
	.align		4
        /*005c*/ 	.byte	0x03, 0x1b
        /*005e*/ 	.short	0x00ff


	//----- nvinfo : EIATTR_EXIT_INSTR_OFFSETS
	.align		4
        /*0060*/ 	.byte	0x04, 0x1c
        /*0062*/ 	.short	(.L_21 - .L_20)


	//   ....[0]....
.L_20:
        /*0064*/ 	.word	0x00000540


	//   ....[1]....
        /*0068*/ 	.word	0x00000560


	//----- nvinfo : EIATTR_REQNTID
	.align		4
.L_21:
        /*006c*/ 	.byte	0x04, 0x10
        /*006e*/ 	.short	(.L_23 - .L_22)
.L_22:
        /*0070*/ 	.word	0x00000020
        /*0074*/ 	.word	0x00000001
        /*0078*/ 	.word	0x00000001


	//----- nvinfo : EIATTR_CBANK_PARAM_SIZE
	.align		4
.L_23:
        /*007c*/ 	.byte	0x03, 0x19
        /*007e*/ 	.short	0x0024


	//----- nvinfo : EIATTR_PARAM_CBANK
	.align		4
        /*0080*/ 	.byte	0x04, 0x0a
        /*0082*/ 	.short	(.L_25 - .L_24)
	.align		4
.L_24:
        /*0084*/ 	.word	index@(.nv.constant0.triton_poi_fused_div_exp_mul_neg_pow_sub_sum_0)
        /*0088*/ 	.short	0x0210
        /*008a*/ 	.short	0x0024


	//----- nvinfo : EIATTR_SW_WAR
	.align		4
.L_25:
        /*008c*/ 	.byte	0x04, 0x36
        /*008e*/ 	.short	(.L_27 - .L_26)
.L_26:
        /*0090*/ 	.word	0x00000008
.L_27:


//--------------------- .nv.callgraph             --------------------------
	.section	.nv.callgraph,"",@"SHT_CUDA_CALLGRAPH"
	.align	4
	.sectionentsize	8
	.align		4
        /*0000*/ 	.word	0x00000000
	.align		4
        /*0004*/ 	.word	0xffffffff
	.align		4
        /*0008*/ 	.word	0x00000000
	.align		4
        /*000c*/ 	.word	0xfffffffe
	.align		4
        /*0010*/ 	.word	0x00000000
	.align		4
        /*0014*/ 	.word	0xfffffffd
	.align		4
        /*0018*/ 	.word	0x00000000
	.align		4
        /*001c*/ 	.word	0xfffffffc


//--------------------- .text.triton_poi_fused_div_exp_mul_neg_pow_sub_sum_0 --------------------------
	.section	.text.triton_poi_fused_div_exp_mul_neg_pow_sub_sum_0,"ax",@progbits
	.align	128
        .global         triton_poi_fused_div_exp_mul_neg_pow_sub_sum_0
        .type           triton_poi_fused_div_exp_mul_neg_pow_sub_sum_0,@function
        .size           triton_poi_fused_div_exp_mul_neg_pow_sub_sum_0,(.L_x_1 - triton_poi_fused_div_exp_mul_neg_pow_sub_sum_0)
        .other          triton_poi_fused_div_exp_mul_neg_pow_sub_sum_0,@"STO_CUDA_ENTRY STV_DEFAULT"
triton_poi_fused_div_exp_mul_neg_pow_sub_sum_0:
.text.triton_poi_fused_div_exp_mul_neg_pow_sub_sum_0:
[----:B------:R-:W0:Y:S02]  /*0000*/  LDC R1, c[0x0][0x28] ;  /* 0x00000a00ff017b82 */ /* 0x000e240000000800 */
[----:B------:R-:W1:Y:S01]  /*0010*/  S2R R0, SR_TID.X ;  /* 0x0000000000007919 */ /* 0x000e620000002100 */
[----:B------:R-:W2:Y:S01]  /*0020*/  LDC.64 R4, c[0x0][0x220] ;  /* 0x00008800ff047b82 */ /* 0x000ea20000000a00 */
[----:B------:R-:W-:Y:S01]  /*0030*/  ULDC.64 UR4, c[0x0][0x208] ;  /* 0x0000820000047ab9 */ /* 0x000fe20000000a00 */
[----:B------:R-:W3:Y:S06]  /*0040*/  S2R R3, SR_CTAID.X ;  /* 0x0000000000037919 */ /* 0x000eec0000002500 */
[----:B------:R-:W4:Y:S08]  /*0050*/  LDC.64 R6, c[0x0][0x218] ;  /* 0x00008600ff067b82 */ /* 0x000f300000000a00 */
[----:B------:R-:W5:Y:S01]  /*0060*/  LDC.64 R12, c[0x0][0x210] ;  /* 0x00008400ff0c7b82 */ /* 0x000f620000000a00 */
[----:B--2---:R2:W2:Y:S01]  /*0070*/  LDG.E R18, desc[UR4][R4.64] ;  /* 0x0000000404127981 */ /* 0x0044a2000c1e1900 */
[----:B-1----:R-:W-:-:S04]  /*0080*/  SHF.L.U32 R0, R0, 0x1, RZ ;  /* 0x0000000100007819 */ /* 0x002fc800000006ff */
[----:B------:R-:W-:Y:S02]  /*0090*/  LOP3.LUT R0, R0, 0x3e, RZ, 0xc0, !PT ;  /* 0x0000003e00007812 */ /* 0x000fe400078ec0ff */
[----:B---3--:R-:W-:Y:S02]  /*00a0*/  SHF.R.S32.HI R9, RZ, 0x19, R3 ;  /* 0x00000019ff097819 */ /* 0x008fe40000011403 */
[----:B------:R-:W-:Y:S02]  /*00b0*/  LEA R0, R3, R0, 0x6 ;  /* 0x0000000003007211 */ /* 0x000fe400078e30ff */
[----:B------:R-:W-:Y:S02]  /*00c0*/  SGXT R9, R9, 0x1 ;  /* 0x000000010909781a */ /* 0x000fe40000000200 */
[----:B------:R-:W-:Y:S02]  /*00d0*/  SHF.R.S32.HI R3, RZ, 0x1f, R0 ;  /* 0x0000001fff037819 */ /* 0x000fe40000011400 */
[----:B------:R-:W-:-:S02]  /*00e0*/  LEA.HI R9, R9, R0, RZ, 0x2 ;  /* 0x0000000009097211 */ /* 0x000fc400078f10ff */
[----:B------:R-:W-:Y:S02]  /*00f0*/  LEA.HI R3, R3, R0, RZ, 0x4 ;  /* 0x0000000003037211 */ /* 0x000fe400078f20ff */
[----:B------:R-:W-:Y:S02]  /*0100*/  LOP3.LUT R9, R9, 0xfffffffc, RZ, 0xc0, !PT ;  /* 0xfffffffc09097812 */ /* 0x000fe400078ec0ff */
[C---:B------:R-:W-:Y:S02]  /*0110*/  SHF.L.U32 R2, R3.reuse, 0x2, RZ ;  /* 0x0000000203027819 */ /* 0x040fe400000006ff */
[----:B------:R-:W-:Y:S02]  /*0120*/  LOP3.LUT R3, R3, 0xfffffff0, RZ, 0xc0, !PT ;  /* 0xfffffff003037812 */ /* 0x000fe400078ec0ff */
[----:B------:R-:W-:Y:S02]  /*0130*/  LOP3.LUT R2, R2, 0xffffffc0, RZ, 0xc0, !PT ;  /* 0xffffffc002027812 */ /* 0x000fe400078ec0ff */
[----:B------:R-:W-:-:S02]  /*0140*/  IADD3 R9, R0, -R9, RZ ;  /* 0x8000000900097210 */ /* 0x000fc40007ffe0ff */
[----:B------:R-:W-:Y:S02]  /*0150*/  IADD3 R11, R2, R0, -R3 ;  /* 0x00000000020b7210 */ /* 0x000fe40007ffe803 */
[----:B------:R-:W-:Y:S01]  /*0160*/  ISETP.GE.AND P0, PT, R0, 0x40, PT ;  /* 0x000000400000780c */ /* 0x000fe20003f06270 */
[----:B----4-:R-:W-:Y:S01]  /*0170*/  IMAD.WIDE R6, R9, 0x4, R6 ;  /* 0x0000000409067825 */ /* 0x010fe200078e0206 */
[----:B------:R-:W-:Y:S02]  /*0180*/  IADD3 R9, R11, 0x10, RZ ;  /* 0x000000100b097810 */ /* 0x000fe40007ffe0ff */
[----:B------:R-:W-:Y:S02]  /*0190*/  CS2R R2, SRZ ;  /* 0x0000000000027805 */ /* 0x000fe4000001ff00 */
[----:B------:R-:W-:Y:S01]  /*01a0*/  CS2R R16, SRZ ;  /* 0x0000000000107805 */ /* 0x000fe2000001ff00 */
[----:B-----5:R-:W-:Y:S01]  /*01b0*/  IMAD.WIDE R8, R9, 0x4, R12 ;  /* 0x0000000409087825 */ /* 0x020fe200078e020c */
[----:B------:R-:W-:-:S02]  /*01c0*/  CS2R R14, SRZ ;  /* 0x00000000000e7805 */ /* 0x000fc4000001ff00 */
[----:B------:R-:W-:Y:S01]  /*01d0*/  IADD3 R19, R11, 0x20, RZ ;  /* 0x000000200b137810 */ /* 0x000fe20007ffe0ff */
[--C-:B--2---:R-:W-:Y:S02]  /*01e0*/  IMAD.WIDE R4, R11, 0x4, R12.reuse ;  /* 0x000000040b047825 */ /* 0x104fe400078e020c */
[----:B------:R1:W2:Y:S01]  /*01f0*/  @!P0 LDG.E.EL.64 R2, desc[UR4][R6.64] ;  /* 0x0000000406028981 */ /* 0x0002a2000c2e1b00 */
[----:B------:R-:W-:Y:S02]  /*0200*/  CS2R R20, SRZ ;  /* 0x0000000000147805 */ /* 0x000fe4000001ff00 */
[----:B------:R-:W-:Y:S01]  /*0210*/  IADD3 R23, R11, 0x30, RZ ;  /* 0x000000300b177810 */ /* 0x000fe20007ffe0ff */
[----:B------:R3:W2:Y:S01]  /*0220*/  @!P0 LDG.E.64 R16, desc[UR4][R8.64] ;  /* 0x0000000408108981 */ /* 0x0006a2000c1e1b00 */
[----:B------:R-:W-:-:S03]  /*0230*/  IMAD.WIDE R10, R19, 0x4, R12 ;  /* 0x00000004130a7825 */ /* 0x000fc600078e020c */
[----:B------:R-:W4:Y:S01]  /*0240*/  @!P0 LDG.E.64 R14, desc[UR4][R4.64] ;  /* 0x00000004040e8981 */ /* 0x000f22000c1e1b00 */
[----:B-1----:R-:W-:-:S03]  /*0250*/  IMAD.WIDE R6, R23, 0x4, R12 ;  /* 0x0000000417067825 */ /* 0x002fc600078e020c */
[----:B------:R-:W5:Y:S01]  /*0260*/  @!P0 LDG.E.64 R20, desc[UR4][R10.64] ;  /* 0x000000040a148981 */ /* 0x000f62000c1e1b00 */
[----:B---3--:R-:W-:-:S06]  /*0270*/  CS2R R8, SRZ ;  /* 0x0000000000087805 */ /* 0x008fcc000001ff00 */
[----:B------:R-:W3:Y:S01]  /*0280*/  @!P0 LDG.E.64 R8, desc[UR4][R6.64] ;  /* 0x0000000406088981 */ /* 0x000ee2000c1e1b00 */
[----:B------:R-:W-:-:S04]  /*0290*/  FMUL R13, R18, R18 ;  /* 0x00000012120d7220 */ /* 0x000fc80000400000 */
[----:B------:R-:W-:-:S05]  /*02a0*/  FFMA R13, R18, R18, R13 ;  /* 0x00000012120d7223 */ /* 0x000fca000000000d */
[C---:B------:R-:W-:Y:S02]  /*02b0*/  FSETP.GT.AND P1, PT, |R13|.reuse, 8.50705917302346158658e+37, PT ;  /* 0x7e8000000d00780b */ /* 0x040fe40003f24200 */
[----:B------:R-:W-:-:S11]  /*02c0*/  FSETP.GEU.AND P2, PT, |R13|, 1.175494350822287508e-38, PT ;  /* 0x008000000d00780b */ /* 0x000fd60003f4e200 */
[----:B------:R-:W-:-:S04]  /*02d0*/  @P1 FMUL R13, R13, 0.25 ;  /* 0x3e8000000d0d1820 */ /* 0x000fc80000400000 */
[----:B------:R-:W-:-:S06]  /*02e0*/  @!P2 FMUL R13, R13, 16777216 ;  /* 0x4b8000000d0da820 */ /* 0x000fcc0000400000 */
[----:B------:R-:W1:Y:S01]  /*02f0*/  MUFU.RCP R13, R13 ;  /* 0x0000000d000d7308 */ /* 0x000e620000001000 */
[----:B--2---:R-:W-:Y:S01]  /*0300*/  FADD R16, R16, -R2 ;  /* 0x8000000210107221 */ /* 0x004fe20000000000 */
[----:B------:R-:W-:Y:S01]  /*0310*/  FADD R17, R17, -R3 ;  /* 0x8000000311117221 */ /* 0x000fe20000000000 */
[----:B----4-:R-:W-:Y:S02]  /*0320*/  FADD R14, -R2, R14 ;  /* 0x0000000e020e7221 */ /* 0x010fe40000000100 */
[----:B------:R-:W-:Y:S01]  /*0330*/  FMUL R5, R16, R16 ;  /* 0x0000001010057220 */ /* 0x000fe20000400000 */
[----:B------:R-:W-:Y:S01]  /*0340*/  FADD R15, -R3, R15 ;  /* 0x0000000f030f7221 */ /* 0x000fe20000000100 */
[----:B------:R-:W-:Y:S01]  /*0350*/  FMUL R4, R17, R17 ;  /* 0x0000001111047220 */ /* 0x000fe20000400000 */
[----:B-----5:R-:W-:Y:S01]  /*0360*/  FADD R20, R20, -R2 ;  /* 0x8000000214147221 */ /* 0x020fe20000000000 */
[----:B------:R-:W-:Y:S01]  /*0370*/  FFMA R5, R14, R14, R5 ;  /* 0x0000000e0e057223 */ /* 0x000fe20000000005 */
[----:B------:R-:W-:Y:S01]  /*0380*/  FADD R21, R21, -R3 ;  /* 0x8000000315157221 */ /* 0x000fe20000000000 */
[----:B------:R-:W-:-:S02]  /*0390*/  FFMA R4, R15, R15, R4 ;  /* 0x0000000f0f047223 */ /* 0x000fc40000000004 */
[----:B------:R-:W-:Y:S02]  /*03a0*/  FFMA R5, R20, R20, R5 ;  /* 0x0000001414057223 */ /* 0x000fe40000000005 */
[----:B------:R-:W-:Y:S01]  /*03b0*/  FFMA R4, R21, R21, R4 ;  /* 0x0000001515047223 */ /* 0x000fe20000000004 */
[----:B---3--:R-:W-:Y:S01]  /*03c0*/  FADD R8, R8, -R2 ;  /* 0x8000000208087221 */ /* 0x008fe20000000000 */
[----:B------:R-:W-:Y:S02]  /*03d0*/  FADD R9, R9, -R3 ;  /* 0x8000000309097221 */ /* 0x000fe40000000000 */
[----:B------:R-:W2:Y:S01]  /*03e0*/  LDC.64 R2, c[0x0][0x228] ;  /* 0x00008a00ff027b82 */ /* 0x000ea20000000a00 */
[----:B------:R-:W-:Y:S01]  /*03f0*/  FFMA R5, R8, R8, R5 ;  /* 0x0000000808057223 */ /* 0x000fe20000000005 */
[----:B------:R-:W-:-:S03]  /*0400*/  FFMA R4, R9, R9, R4 ;  /* 0x0000000909047223 */ /* 0x000fc60000000004 */
[----:B------:R-:W-:Y:S01]  /*0410*/  FADD R5, RZ, -R5 ;  /* 0x80000005ff057221 */ /* 0x000fe20000000000 */
[----:B------:R-:W-:-:S03]  /*0420*/  FADD R4, RZ, -R4 ;  /* 0x80000004ff047221 */ /* 0x000fc60000000000 */
[----:B------:R-:W-:Y:S01]  /*0430*/  @P1 FMUL R5, R5, 0.25 ;  /* 0x3e80000005051820 */ /* 0x000fe20000400000 */
[----:B------:R-:W-:-:S03]  /*0440*/  @P1 FMUL R4, R4, 0.25 ;  /* 0x3e80000004041820 */ /* 0x000fc60000400000 */
[----:B------:R-:W-:Y:S01]  /*0450*/  @!P2 FMUL R5, R5, 16777216 ;  /* 0x4b8000000505a820 */ /* 0x000fe20000400000 */
[----:B------:R-:W-:-:S03]  /*0460*/  @!P2 FMUL R4, R4, 16777216 ;  /* 0x4b8000000404a820 */ /* 0x000fc60000400000 */
[C---:B-1----:R-:W-:Y:S01]  /*0470*/  FMUL R5, R13.reuse, R5 ;  /* 0x000000050d057220 */ /* 0x042fe20000400000 */
[----:B------:R-:W-:-:S03]  /*0480*/  FMUL R4, R13, R4 ;  /* 0x000000040d047220 */ /* 0x000fc60000400000 */
[----:B------:R-:W-:Y:S01]  /*0490*/  FMUL R5, R5, 1.4426950216293334961 ;  /* 0x3fb8aa3b05057820 */ /* 0x000fe20000400000 */
[----:B------:R-:W-:-:S04]  /*04a0*/  FMUL R4, R4, 1.4426950216293334961 ;  /* 0x3fb8aa3b04047820 */ /* 0x000fc80000400000 */
[----:B------:R-:W-:Y:S02]  /*04b0*/  FSETP.GEU.AND P1, PT, R5, -126, PT ;  /* 0xc2fc00000500780b */ /* 0x000fe40003f2e000 */
[----:B------:R-:W-:-:S11]  /*04c0*/  FSETP.GEU.AND P2, PT, R4, -126, PT ;  /* 0xc2fc00000400780b */ /* 0x000fd60003f4e000 */
[----:B------:R-:W-:Y:S02]  /*04d0*/  @!P1 FMUL R5, R5, 0.5 ;  /* 0x3f00000005059820 */ /* 0x000fe40000400000 */
[----:B------:R-:W-:Y:S02]  /*04e0*/  @!P2 FMUL R4, R4, 0.5 ;  /* 0x3f0000000404a820 */ /* 0x000fe40000400000 */
[----:B------:R-:W1:Y:S08]  /*04f0*/  MUFU.EX2 R6, R5 ;  /* 0x0000000500067308 */ /* 0x000e700000000800 */
[----:B------:R-:W3:Y:S01]  /*0500*/  MUFU.EX2 R7, R4 ;  /* 0x0000000400077308 */ /* 0x000ee20000000800 */
[----:B--2---:R-:W-:-:S04]  /*0510*/  IMAD.WIDE R2, R0, 0x4, R2 ;  /* 0x0000000400027825 */ /* 0x004fc800078e0202 */
[----:B-1----:R-:W-:Y:S01]  /*0520*/  @!P1 FMUL R6, R6, R6 ;  /* 0x0000000606069220 */ /* 0x002fe20000400000 */
[----:B---3--:R-:W-:Y:S01]  /*0530*/  @!P2 FMUL R7, R7, R7 ;  /* 0x000000070707a220 */ /* 0x008fe20000400000 */
[----:B------:R-:W-:Y:S06]  /*0540*/  @P0 EXIT ;  /* 0x000000000000094d */ /* 0x000fec0003800000 */
[----:B------:R-:W-:Y:S01]  /*0550*/  STG.E.64 desc[UR4][R2.64], R6 ;  /* 0x0000000602007986 */ /* 0x000fe2000c101b04 */
[----:B------:R-:W-:Y:S05]  /*0560*/  EXIT ;  /* 0x000000000000794d */ /* 0x000fea0003800000 */
.L_x_0:
[----:B------:R-:W-:-:S00]  /*0570*/  BRA `(.L_x_0) ;  /* 0xfffffffc00fc7947 */ /* 0x000fc0000383ffff */
[----:B------:R-:W-:-:S00]  /*0580*/  NOP ;  /* 0x0000000000007918 */ /* 0x000fc00000000000 */
[----:B------:R-:W-:-:S00]  /*0590*/  NOP ;  /* 0x0000000000007918 */ /* 0x000fc00000000000 */
[----:B------:R-:W-:-:S00]  /*05a0*/  NOP ;  /* 0x0000000000007918 */ /* 0x000fc00000000000 */
[----:B------:R-:W-:-:S00]  /*05b0*/  NOP ;  /* 0x0000000000007918 */ /* 0x000fc00000000000 */
[----:B------:R-:W-:-:S00]  /*05c0*/  NOP ;  /* 0x0000000000007918 */ /* 0x000fc00000000000 */
[----:B------:R-:W-:-:S00]  /*05d0*/  NOP ;  /* 0x0000000000007918 */ /* 0x000fc00000000000 */
[----:B------:R-:W-:-:S00]  /*05e0*/  NOP ;  /* 0x0000000000007918 */ /* 0x000fc00000000000 */
[----:B------:R-:W-:-:S00]  /*05f0*/  NOP ;  /* 0x0000000000007918 */ /* 0x000fc00000000000 */
.L_x_1:


//--------------------- .nv.constant0.triton_poi_fused_div_exp_mul_neg_pow_sub_sum_0 --------------------------
	.section	.nv.constant0.triton_poi_fused_div_exp_mul_neg_pow_sub_sum_0,"a",@progbits
	.sectionflags	@""
	.align	4
.nv.constant0.triton_poi_fused_div_exp_mul_neg_pow_sub_sum_0:
	.zero		564
